	.headerflags	@"EF_CUDA_TEXMODE_UNIFIED EF_CUDA_64BIT_ADDRESS EF_CUDA_ACCELERATORS EF_CUDA_SM90 EF_CUDA_VIRTUAL_SM(EF_CUDA_SM90)"
	.elftype	@"ET_EXEC"


//--------------------- .nv.info                  --------------------------
	.section	.nv.info,"",@"SHT_CUDA_INFO"
	.align	4


	//----- nvinfo : EIATTR_REGCOUNT
	.align		4
        /*0000*/ 	.byte	0x04, 0x2f
        /*0002*/ 	.short	(.L_3 - .L_2)
	.align		4
.L_2:
        /*0004*/ 	.word	index@(triton_poi_fused__native_batch_norm_legit_no_training_convolution_leaky_relu_5)
        /*0008*/ 	.word	0x00000020


	//----- nvinfo : EIATTR_MIN_STACK_SIZE
	.align		4
.L_3:
        /*000c*/ 	.byte	0x04, 0x12
        /*000e*/ 	.short	(.L_5 - .L_4)
	.align		4
.L_4:
        /*0010*/ 	.word	index@(triton_poi_fused__native_batch_norm_legit_no_training_convolution_leaky_relu_5)
        /*0014*/ 	.word	0x00000000


	//----- nvinfo : EIATTR_FRAME_SIZE
	.align		4
.L_5:
        /*0018*/ 	.byte	0x04, 0x11
        /*001a*/ 	.short	(.L_7 - .L_6)
	.align		4
.L_6:
        /*001c*/ 	.word	index@(triton_poi_fused__native_batch_norm_legit_no_training_convolution_leaky_relu_5)
        /*0020*/ 	.word	0x00000000


	//----- nvinfo : EIATTR_MIN_STACK_SIZE
	.align		4
.L_7:
        /*0024*/ 	.byte	0x04, 0x12
        /*0026*/ 	.short	(.L_9 - .L_8)
	.align		4
.L_8:
        /*0028*/ 	.word	index@(triton_poi_fused__native_batch_norm_legit_no_training_convolution_leaky_relu_5)
        /*002c*/ 	.word	0x00000000
.L_9:


//--------------------- .nv.info.triton_poi_fused__native_batch_norm_legit_no_training_convolution_leaky_relu_5 --------------------------
	.section	.nv.info.triton_poi_fused__native_batch_norm_legit_no_training_convolution_leaky_relu_5,"",@"SHT_CUDA_INFO"
	.sectionflags	@""
	.align	4


	//----- nvinfo : EIATTR_CUDA_API_VERSION
	.align		4
        /*0000*/ 	.byte	0x04, 0x37
        /*0002*/ 	.short	(.L_11 - .L_10)
.L_10:
        /*0004*/ 	.word	0x0000007c


	//----- nvinfo : EIATTR_KPARAM_INFO
	.align		4
.L_11:
        /*0008*/ 	.byte	0x04, 0x17
        /*000a*/ 	.short	(.L_13 - .L_12)
.L_12:
        /*000c*/ 	.word	0x00000000
        /*0010*/ 	.short	0x0007
        /*0012*/ 	.short	0x0038
        /*0014*/ 	.byte	0x00, 0xf0, 0x11, 0x00


	//----- nvinfo : EIATTR_KPARAM_INFO
	.align		4
.L_13:
        /*0018*/ 	.byte	0x04, 0x17
        /*001a*/ 	.short	(.L_15 - .L_14)
.L_14:
        /*001c*/ 	.word	0x00000000
        /*0020*/ 	.short	0x0006
        /*0022*/ 	.short	0x0030
        /*0024*/ 	.byte	0x00, 0xf4, 0x21, 0x00


	//----- nvinfo : EIATTR_KPARAM_INFO
	.align		4
.L_15:
        /*0028*/ 	.byte	0x04, 0x17
        /*002a*/ 	.short	(.L_17 - .L_16)
.L_16:
        /*002c*/ 	.word	0x00000000
        /*0030*/ 	.short	0x0005
        /*0032*/ 	.short	0x0028
        /*0034*/ 	.byte	0x00, 0xf4, 0x21, 0x00


	//----- nvinfo : EIATTR_KPARAM_INFO
	.align		4
.L_17:
        /*0038*/ 	.byte	0x04, 0x17
        /*003a*/ 	.short	(.L_19 - .L_18)
.L_18:
        /*003c*/ 	.word	0x00000000
        /*0040*/ 	.short	0x0004
        /*0042*/ 	.short	0x0020
        /*0044*/ 	.byte	0x00, 0xf4, 0x21, 0x00


	//----- nvinfo : EIATTR_KPARAM_INFO
	.align		4
.L_19:
        /*0048*/ 	.byte	0x04, 0x17
        /*004a*/ 	.short	(.L_21 - .L_20)
.L_20:
        /*004c*/ 	.word	0x00000000
        /*0050*/ 	.short	0x0003
        /*0052*/ 	.short	0x0018
        /*0054*/ 	.byte	0x00, 0xf4, 0x21, 0x00


	//----- nvinfo : EIATTR_KPARAM_INFO
	.align		4
.L_21:
        /*0058*/ 	.byte	0x04, 0x17
        /*005a*/ 	.short	(.L_23 - .L_22)
.L_22:
        /*005c*/ 	.word	0x00000000
        /*0060*/ 	.short	0x0002
        /*0062*/ 	.short	0x0010
        /*0064*/ 	.byte	0x00, 0xf4, 0x21, 0x00


	//----- nvinfo : EIATTR_KPARAM_INFO
	.align		4
.L_23:
        /*0068*/ 	.byte	0x04, 0x17
        /*006a*/ 	.short	(.L_25 - .L_24)
.L_24:
        /*006c*/ 	.word	0x00000000
        /*0070*/ 	.short	0x0001
        /*0072*/ 	.short	0x0008
        /*0074*/ 	.byte	0x00, 0xf4, 0x21, 0x00


	//----- nvinfo : EIATTR_KPARAM_INFO
	.align		4
.L_25:
        /*0078*/ 	.byte	0x04, 0x17
        /*007a*/ 	.short	(.L_27 - .L_26)
.L_26:
        /*007c*/ 	.word	0x00000000
        /*0080*/ 	.short	0x0000
        /*0082*/ 	.short	0x0000
        /*0084*/ 	.byte	0x00, 0xf4, 0x21, 0x00


	//----- nvinfo : EIATTR_SPARSE_MMA_MASK
	.align		4
.L_27:
        /*0088*/ 	.byte	0x03, 0x50
        /*008a*/ 	.short	0x0000


	//----- nvinfo : EIATTR_MAXREG_COUNT
	.align		4
        /*008c*/ 	.byte	0x03, 0x1b
        /*008e*/ 	.short	0x00ff


	//----- nvinfo : EIATTR_EXIT_INSTR_OFFSETS
	.align		4
        /*0090*/ 	.byte	0x04, 0x1c
        /*0092*/ 	.short	(.L_29 - .L_28)


	//   ....[0]....
.L_28:
        /*0094*/ 	.word	0x000007d0


	//----- nvinfo : EIATTR_REQNTID
	.align		4
.L_29:
        /*0098*/ 	.byte	0x04, 0x10
        /*009a*/ 	.short	(.L_31 - .L_30)
.L_30:
        /*009c*/ 	.word	0x00000080
        /*00a0*/ 	.word	0x00000001
        /*00a4*/ 	.word	0x00000001


	//----- nvinfo : EIATTR_CBANK_PARAM_SIZE
	.align		4
.L_31:
        /*00a8*/ 	.byte	0x03, 0x19
        /*00aa*/ 	.short	0x003c


	//----- nvinfo : EIATTR_PARAM_CBANK
	.align		4
        /*00ac*/ 	.byte	0x04, 0x0a
        /*00ae*/ 	.short	(.L_33 - .L_32)
	.align		4
.L_32:
        /*00b0*/ 	.word	index@(.nv.constant0.triton_poi_fused__native_batch_norm_legit_no_training_convolution_leaky_relu_5)
        /*00b4*/ 	.short	0x0210
        /*00b6*/ 	.short	0x003c


	//----- nvinfo : EIATTR_SW_WAR
	.align		4
.L_33:
        /*00b8*/ 	.byte	0x04, 0x36
        /*00ba*/ 	.short	(.L_35 - .L_34)
.L_34:
        /*00bc*/ 	.word	0x00000008
.L_35:


//--------------------- .nv.callgraph             --------------------------
	.section	.nv.callgraph,"",@"SHT_CUDA_CALLGRAPH"
	.align	4
	.sectionentsize	8
	.align		4
        /*0000*/ 	.word	0x00000000
	.align		4
        /*0004*/ 	.word	0xffffffff
	.align		4
        /*0008*/ 	.word	0x00000000
	.align		4
        /*000c*/ 	.word	0xfffffffe
	.align		4
        /*0010*/ 	.word	0x00000000
	.align		4
        /*0014*/ 	.word	0xfffffffd
	.align		4
        /*0018*/ 	.word	0x00000000
	.align		4
        /*001c*/ 	.word	0xfffffffc


//--------------------- .nv.constant4             --------------------------
	.section	.nv.constant4,"a",@progbits
	.align	8
	.align		8
.nv.constant4:
        /*0000*/ 	.dword	_$_str
	.align		8
        /*0008*/ 	.dword	_$_str_$_2


//--------------------- .text.triton_poi_fused__native_batch_norm_legit_no_training_convolution_leaky_relu_5 --------------------------
	.section	.text.triton_poi_fused__native_batch_norm_legit_no_training_convolution_leaky_relu_5,"ax",@progbits
	.align	128
        .global         triton_poi_fused__native_batch_norm_legit_no_training_convolution_leaky_relu_5
        .type           triton_poi_fused__native_batch_norm_legit_no_training_convolution_leaky_relu_5,@function
        .size           triton_poi_fused__native_batch_norm_legit_no_training_convolution_leaky_relu_5,(.L_x_1 - triton_poi_fused__native_batch_norm_legit_no_training_convolution_leaky_relu_5)
        .other          triton_poi_fused__native_batch_norm_legit_no_training_convolution_leaky_relu_5,@"STO_CUDA_ENTRY STV_DEFAULT"
triton_poi_fused__native_batch_norm_legit_no_training_convolution_leaky_relu_5:
.text.triton_poi_fused__native_batch_norm_legit_no_training_convolution_leaky_relu_5:
[----:B------:R-:W-:Y:S01]  /*0000*/  LDC R1, c[0x0][0x28] ;  /* 0x00000a00ff017b82 */ /* 0x000fe20000000800 */
[----:B------:R-:W1:Y:S01]  /*0010*/  S2R R0, SR_TID.X ;  /* 0x0000000000007919 */ /* 0x000e620000002100 */
[----:B------:R-:W-:-:S06]  /*0020*/  ULDC.64 UR4, c[0x0][0x208] ;  /* 0x0000820000047ab9 */ /* 0x000fcc0000000a00 */
[----:B------:R-:W2:Y:S01]  /*0030*/  LDC.64 R18, c[0x0][0x220] ;  /* 0x00008800ff127b82 */ /* 0x000ea20000000a00 */
[----:B------:R-:W3:Y:S07]  /*0040*/  S2R R5, SR_CTAID.X ;  /* 0x0000000000057919 */ /* 0x000eee0000002500 */
[----:B------:R-:W4:Y:S08]  /*0050*/  LDC.64 R20, c[0x0][0x210] ;  /* 0x00008400ff147b82 */ /* 0x000f300000000a00 */
[----:B------:R-:W5:Y:S08]  /*0060*/  LDC.64 R28, c[0x0][0x228] ;  /* 0x00008a00ff1c7b82 */ /* 0x000f700000000a00 */
[----:B------:R-:W2:Y:S01]  /*0070*/  LDC.64 R26, c[0x0][0x238] ;  /* 0x00008e00ff1a7b82 */ /* 0x000ea20000000a00 */
[----:B-1----:R-:W-:-:S07]  /*0080*/  SHF.L.U32 R0, R0, 0x2, RZ ;  /* 0x0000000200007819 */ /* 0x002fce00000006ff */
[----:B------:R-:W1:Y:S01]  /*0090*/  LDC.64 R24, c[0x0][0x240] ;  /* 0x00009000ff187b82 */ /* 0x000e620000000a00 */
[----:B---3--:R-:W-:Y:S02]  /*00a0*/  SHF.R.S32.HI R3, RZ, 0x15, R5 ;  /* 0x00000015ff037819 */ /* 0x008fe40000011405 */
[----:B------:R-:W-:Y:S02]  /*00b0*/  LOP3.LUT R0, R0, 0x1fc, RZ, 0xc0, !PT ;  /* 0x000001fc00007812 */ /* 0x000fe400078ec0ff */
[----:B------:R-:W-:Y:S02]  /*00c0*/  SGXT R3, R3, 0x1 ;  /* 0x000000010303781a */ /* 0x000fe40000000200 */
[----:B------:R-:W-:Y:S02]  /*00d0*/  LEA R0, R5, R0, 0xa ;  /* 0x0000000005007211 */ /* 0x000fe400078e50ff */
[----:B------:R-:W3:Y:S02]  /*00e0*/  LDC.64 R4, c[0x0][0x230] ;  /* 0x00008c00ff047b82 */ /* 0x000ee40000000a00 */
[----:B------:R-:W-:-:S04]  /*00f0*/  LEA.HI R3, R3, R0, RZ, 0x6 ;  /* 0x0000000003037211 */ /* 0x000fc800078f30ff */
[--C-:B------:R-:W-:Y:S02]  /*0100*/  SHF.R.S32.HI R23, RZ, 0x6, R3.reuse ;  /* 0x00000006ff177819 */ /* 0x100fe40000011403 */
[----:B------:R-:W-:Y:S02]  /*0110*/  SHF.R.S32.HI R2, RZ, 0x1f, R3 ;  /* 0x0000001fff027819 */ /* 0x000fe40000011403 */
[----:B------:R-:W-:Y:S02]  /*0120*/  IADD3 R3, R3, 0x200, RZ ;  /* 0x0000020003037810 */ /* 0x000fe40007ffe0ff */
[----:B------:R-:W-:Y:S02]  /*0130*/  LEA.HI R6, R2, R23, RZ, 0x9 ;  /* 0x0000001702067211 */ /* 0x000fe400078f48ff */
[--C-:B------:R-:W-:Y:S02]  /*0140*/  SHF.R.S32.HI R2, RZ, 0x6, R3.reuse ;  /* 0x00000006ff027819 */ /* 0x100fe40000011403 */
[----:B------:R-:W-:-:S02]  /*0150*/  SHF.R.S32.HI R3, RZ, 0x1f, R3 ;  /* 0x0000001fff037819 */ /* 0x000fc40000011403 */
[----:B------:R-:W-:Y:S02]  /*0160*/  LOP3.LUT R6, R6, 0xfffffe00, RZ, 0xc0, !PT ;  /* 0xfffffe0006067812 */ /* 0x000fe400078ec0ff */
[----:B------:R-:W-:Y:S02]  /*0170*/  LEA.HI R3, R3, R2, RZ, 0x9 ;  /* 0x0000000203037211 */ /* 0x000fe400078f48ff */
[----:B------:R-:W-:Y:S02]  /*0180*/  IADD3 R23, R23, -R6, RZ ;  /* 0x8000000617177210 */ /* 0x000fe40007ffe0ff */
[----:B------:R-:W-:-:S03]  /*0190*/  LOP3.LUT R3, R3, 0xfffffe00, RZ, 0xc0, !PT ;  /* 0xfffffe0003037812 */ /* 0x000fc600078ec0ff */
[----:B---3--:R-:W-:Y:S01]  /*01a0*/  IMAD.WIDE R10, R23, 0x4, R4 ;  /* 0x00000004170a7825 */ /* 0x008fe200078e0204 */
[----:B------:R-:W-:-:S05]  /*01b0*/  IADD3 R3, R2, -R3, RZ ;  /* 0x8000000302037210 */ /* 0x000fca0007ffe0ff */
[----:B------:R-:W-:Y:S01]  /*01c0*/  IMAD.WIDE R16, R3, 0x4, R4 ;  /* 0x0000000403107825 */ /* 0x000fe200078e0204 */
[----:B------:R-:W3:Y:S05]  /*01d0*/  LDG.E.EL R10, desc[UR4][R10.64] ;  /* 0x000000040a0a7981 */ /* 0x000eea000c2e1900 */
[----:B------:R-:W3:Y:S01]  /*01e0*/  LDG.E.EL R17, desc[UR4][R16.64] ;  /* 0x0000000410117981 */ /* 0x000ee2000c2e1900 */
[----:B--2---:R-:W-:-:S04]  /*01f0*/  IMAD.WIDE R14, R23, 0x4, R18 ;  /* 0x00000004170e7825 */ /* 0x004fc800078e0212 */
[----:B----4-:R-:W-:Y:S01]  /*0200*/  IMAD.WIDE R20, R0, 0x4, R20 ;  /* 0x0000000400147825 */ /* 0x010fe200078e0214 */
[----:B------:R-:W2:Y:S03]  /*0210*/  LDG.E.EL R9, desc[UR4][R14.64] ;  /* 0x000000040e097981 */ /* 0x000ea6000c2e1900 */
[----:B-----5:R-:W-:Y:S01]  /*0220*/  IMAD.WIDE R12, R23, 0x4, R28 ;  /* 0x00000004170c7825 */ /* 0x020fe200078e021c */
[----:B------:R-:W2:Y:S04]  /*0230*/  LDG.E.128 R4, desc[UR4][R20.64] ;  /* 0x0000000414047981 */ /* 0x000ea8000c1e1d00 */
[----:B------:R4:W5:Y:S01]  /*0240*/  LDG.E.EL R8, desc[UR4][R12.64] ;  /* 0x000000040c087981 */ /* 0x000962000c2e1900 */
[----:B------:R-:W-:-:S04]  /*0250*/  IMAD.WIDE R18, R3, 0x4, R18 ;  /* 0x0000000403127825 */ /* 0x000fc800078e0212 */
[----:B------:R-:W-:Y:S02]  /*0260*/  IMAD.WIDE R28, R3, 0x4, R28 ;  /* 0x00000004031c7825 */ /* 0x000fe400078e021c */
[----:B------:R-:W2:Y:S02]  /*0270*/  LDG.E.EL R18, desc[UR4][R18.64] ;  /* 0x0000000412127981 */ /* 0x000ea4000c2e1900 */
[C---:B0---4-:R-:W-:Y:S02]  /*0280*/  IMAD.WIDE R12, R23.reuse, 0x4, R26 ;  /* 0x00000004170c7825 */ /* 0x051fe400078e021a */
[----:B------:R-:W4:Y:S02]  /*0290*/  LDG.E.EL R16, desc[UR4][R28.64] ;  /* 0x000000041c107981 */ /* 0x000f24000c2e1900 */
[----:B-1----:R-:W-:Y:S02]  /*02a0*/  IMAD.WIDE R22, R23, 0x4, R24 ;  /* 0x0000000417167825 */ /* 0x002fe400078e0218 */
[----:B------:R-:W2:Y:S04]  /*02b0*/  LDG.E.EL R11, desc[UR4][R12.64] ;  /* 0x000000040c0b7981 */ /* 0x000ea8000c2e1900 */
[----:B------:R-:W2:Y:S04]  /*02c0*/  LDG.E.EL R22, desc[UR4][R22.64] ;  /* 0x0000000416167981 */ /* 0x000ea8000c2e1900 */
[----:B------:R-:W2:Y:S01]  /*02d0*/  LDG.E.128 R12, desc[UR4][R20.64+0x800] ;  /* 0x00080004140c7981 */ /* 0x000ea2000c1e1d00 */
[----:B------:R-:W-:-:S04]  /*02e0*/  IMAD.WIDE R26, R3, 0x4, R26 ;  /* 0x00000004031a7825 */ /* 0x000fc800078e021a */
[----:B------:R-:W-:Y:S01]  /*02f0*/  IMAD.WIDE R24, R3, 0x4, R24 ;  /* 0x0000000403187825 */ /* 0x000fe200078e0218 */
[----:B------:R-:W2:Y:S04]  /*0300*/  LDG.E.EL R2, desc[UR4][R26.64] ;  /* 0x000000041a027981 */ /* 0x000ea8000c2e1900 */
[----:B------:R0:W2:Y:S02]  /*0310*/  LDG.E.EL R3, desc[UR4][R24.64] ;  /* 0x0000000418037981 */ /* 0x0000a4000c2e1900 */
[----:B0-----:R-:W-:Y:S01]  /*0320*/  HFMA2.MMA R24, -RZ, RZ, 1.625, 0 ;  /* 0x3e800000ff187435 */ /* 0x001fe200000001ff */
[----:B---3--:R-:W-:Y:S01]  /*0330*/  FADD R10, R10, 9.9999997473787516356e-06 ;  /* 0x3727c5ac0a0a7421 */ /* 0x008fe20000000000 */
[----:B------:R-:W-:-:S03]  /*0340*/  FADD R17, R17, 9.9999997473787516356e-06 ;  /* 0x3727c5ac11117421 */ /* 0x000fc60000000000 */
[----:B------:R-:W0:Y:S08]  /*0350*/  MUFU.SQRT R19, R10 ;  /* 0x0000000a00137308 */ /* 0x000e300000002000 */
[----:B------:R-:W1:Y:S01]  /*0360*/  MUFU.SQRT R23, R17 ;  /* 0x0000001100177308 */ /* 0x000e620000002000 */
[C---:B0-----:R-:W-:Y:S02]  /*0370*/  FSETP.GT.AND P0, PT, R19.reuse, 8.50705917302346158658e+37, PT ;  /* 0x7e8000001300780b */ /* 0x041fe40003f04000 */
[----:B------:R-:W-:-:S02]  /*0380*/  FSETP.GEU.AND P2, PT, R19, 1.175494350822287508e-38, PT ;  /* 0x008000001300780b */ /* 0x000fc40003f4e000 */
[C---:B-1----:R-:W-:Y:S02]  /*0390*/  FSETP.GT.AND P1, PT, R23.reuse, 8.50705917302346158658e+37, PT ;  /* 0x7e8000001700780b */ /* 0x042fe40003f24000 */
[----:B------:R-:W-:-:S07]  /*03a0*/  FSETP.GEU.AND P3, PT, R23, 1.175494350822287508e-38, PT ;  /* 0x008000001700780b */ /* 0x000fce0003f6e000 */
[----:B------:R-:W-:-:S04]  /*03b0*/  @P0 FMUL R19, R19, 0.25 ;  /* 0x3e80000013130820 */ /* 0x000fc80000400000 */
[----:B------:R-:W-:Y:S01]  /*03c0*/  @!P2 FMUL R19, R19, 16777216 ;  /* 0x4b8000001313a820 */ /* 0x000fe20000400000 */
[----:B------:R-:W-:-:S04]  /*03d0*/  @P1 FMUL R23, R23, 0.25 ;  /* 0x3e80000017171820 */ /* 0x000fc80000400000 */
[----:B------:R-:W-:Y:S01]  /*03e0*/  @!P3 FMUL R23, R23, 16777216 ;  /* 0x4b8000001717b820 */ /* 0x000fe20000400000 */
[----:B------:R-:W0:Y:S01]  /*03f0*/  MUFU.RCP R19, R19 ;  /* 0x0000001300137308 */ /* 0x000e220000001000 */
[----:B------:R-:W-:-:S07]  /*0400*/  FSEL R10, R24, 1, P0 ;  /* 0x3f800000180a7808 */ /* 0x000fce0000000000 */
[----:B------:R-:W1:Y:S01]  /*0410*/  MUFU.RCP R23, R23 ;  /* 0x0000001700177308 */ /* 0x000e620000001000 */
[----:B------:R-:W-:Y:S01]  /*0420*/  FSEL R24, R24, 1, P1 ;  /* 0x3f80000018187808 */ /* 0x000fe20000800000 */
[----:B------:R-:W-:Y:S01]  /*0430*/  @!P2 FMUL R10, R10, 16777216 ;  /* 0x4b8000000a0aa820 */ /* 0x000fe20000400000 */
[--C-:B--2---:R-:W-:Y:S01]  /*0440*/  FADD R5, R5, R9.reuse ;  /* 0x0000000905057221 */ /* 0x104fe20000000000 */
[--C-:B------:R-:W-:Y:S01]  /*0450*/  FADD R4, R4, R9.reuse ;  /* 0x0000000904047221 */ /* 0x100fe20000000000 */
[--C-:B------:R-:W-:Y:S01]  /*0460*/  FADD R6, R6, R9.reuse ;  /* 0x0000000906067221 */ /* 0x100fe20000000000 */
[----:B------:R-:W-:Y:S01]  /*0470*/  @!P3 FMUL R24, R24, 16777216 ;  /* 0x4b8000001818b820 */ /* 0x000fe20000400000 */
[----:B------:R-:W-:Y:S01]  /*0480*/  FADD R7, R7, R9 ;  /* 0x0000000907077221 */ /* 0x000fe20000000000 */
[----:B0-----:R-:W-:Y:S01]  /*0490*/  FMUL R10, R19, R10 ;  /* 0x0000000a130a7220 */ /* 0x001fe20000400000 */
[C---:B-----5:R-:W-:Y:S01]  /*04a0*/  FADD R19, -R8.reuse, R5 ;  /* 0x0000000508137221 */ /* 0x060fe20000000100 */
[C---:B------:R-:W-:Y:S01]  /*04b0*/  FADD R9, -R8.reuse, R4 ;  /* 0x0000000408097221 */ /* 0x040fe20000000100 */
[C---:B------:R-:W-:Y:S01]  /*04c0*/  FADD R25, -R8.reuse, R7 ;  /* 0x0000000708197221 */ /* 0x040fe20000000100 */
[----:B-1----:R-:W-:Y:S01]  /*04d0*/  FMUL R17, R23, R24 ;  /* 0x0000001817117220 */ /* 0x002fe20000400000 */
[----:B------:R-:W-:Y:S01]  /*04e0*/  FADD R23, -R8, R6 ;  /* 0x0000000608177221 */ /* 0x000fe20000000100 */
[C---:B------:R-:W-:Y:S01]  /*04f0*/  FMUL R19, R10.reuse, R19 ;  /* 0x000000130a137220 */ /* 0x040fe20000400000 */
[C---:B------:R-:W-:Y:S01]  /*0500*/  FMUL R27, R10.reuse, R9 ;  /* 0x000000090a1b7220 */ /* 0x040fe20000400000 */
[C---:B------:R-:W-:Y:S01]  /*0510*/  FMUL R25, R10.reuse, R25 ;  /* 0x000000190a197220 */ /* 0x040fe20000400000 */
[----:B------:R-:W-:Y:S01]  /*0520*/  FMUL R23, R10, R23 ;  /* 0x000000170a177220 */ /* 0x000fe20000400000 */
[C-C-:B------:R-:W-:Y:S01]  /*0530*/  FFMA R9, R11.reuse, R19, R22.reuse ;  /* 0x000000130b097223 */ /* 0x140fe20000000016 */
[----:B------:R-:W-:Y:S01]  /*0540*/  FFMA R8, R11, R27, R22 ;  /* 0x0000001b0b087223 */ /* 0x000fe20000000016 */
[----:B------:R-:W-:Y:S01]  /*0550*/  FADD R13, R13, R18 ;  /* 0x000000120d0d7221 */ /* 0x000fe20000000000 */
[C-C-:B------:R-:W-:Y:S01]  /*0560*/  FFMA R10, R11.reuse, R23, R22.reuse ;  /* 0x000000170b0a7223 */ /* 0x140fe20000000016 */
[----:B------:R-:W-:Y:S01]  /*0570*/  FFMA R11, R11, R25, R22 ;  /* 0x000000190b0b7223 */ /* 0x000fe20000000016 */
[--C-:B------:R-:W-:Y:S01]  /*0580*/  FADD R12, R12, R18.reuse ;  /* 0x000000120c0c7221 */ /* 0x100fe20000000000 */
[--C-:B------:R-:W-:Y:S01]  /*0590*/  FADD R14, R14, R18.reuse ;  /* 0x000000120e0e7221 */ /* 0x100fe20000000000 */
[----:B------:R-:W-:Y:S01]  /*05a0*/  FADD R15, R15, R18 ;  /* 0x000000120f0f7221 */ /* 0x000fe20000000000 */
[C---:B----4-:R-:W-:Y:S01]  /*05b0*/  FADD R24, -R16.reuse, R13 ;  /* 0x0000000d10187221 */ /* 0x050fe20000000100 */
[C---:B------:R-:W-:Y:S01]  /*05c0*/  FADD R18, -R16.reuse, R12 ;  /* 0x0000000c10127221 */ /* 0x040fe20000000100 */
[C---:B------:R-:W-:Y:S01]  /*05d0*/  FADD R26, -R16.reuse, R14 ;  /* 0x0000000e101a7221 */ /* 0x040fe20000000100 */
[----:B------:R-:W-:Y:S01]  /*05e0*/  FADD R16, -R16, R15 ;  /* 0x0000000f10107221 */ /* 0x000fe20000000100 */
[----:B------:R-:W-:Y:S01]  /*05f0*/  FSETP.GT.AND P6, PT, R11, RZ, PT ;  /* 0x000000ff0b00720b */ /* 0x000fe20003fc4000 */
[----:B------:R-:W0:Y:S01]  /*0600*/  LDC.64 R22, c[0x0][0x218] ;  /* 0x00008600ff167b82 */ /* 0x000e220000000a00 */
[C---:B------:R-:W-:Y:S01]  /*0610*/  FMUL R28, R17.reuse, R18 ;  /* 0x00000012111c7220 */ /* 0x040fe20000400000 */
[C---:B------:R-:W-:Y:S01]  /*0620*/  FMUL R18, R17.reuse, R16 ;  /* 0x0000001011127220 */ /* 0x040fe20000400000 */
[C---:B------:R-:W-:Y:S01]  /*0630*/  FMUL R24, R17.reuse, R24 ;  /* 0x0000001811187220 */ /* 0x040fe20000400000 */
[----:B------:R-:W-:Y:S01]  /*0640*/  FMUL R26, R17, R26 ;  /* 0x0000001a111a7220 */ /* 0x000fe20000400000 */
[C-C-:B------:R-:W-:Y:S01]  /*0650*/  FFMA R16, R2.reuse, R28, R3.reuse ;  /* 0x0000001c02107223 */ /* 0x140fe20000000003 */
[C-C-:B------:R-:W-:Y:S01]  /*0660*/  FFMA R19, R2.reuse, R18, R3.reuse ;  /* 0x0000001202137223 */ /* 0x140fe20000000003 */
[C-C-:B------:R-:W-:Y:S01]  /*0670*/  FFMA R17, R2.reuse, R24, R3.reuse ;  /* 0x0000001802117223 */ /* 0x140fe20000000003 */
[----:B------:R-:W-:Y:S01]  /*0680*/  FFMA R18, R2, R26, R3 ;  /* 0x0000001a02127223 */ /* 0x000fe20000000003 */
[----:B------:R-:W-:-:S02]  /*0690*/  FSETP.GT.AND P0, PT, R10, RZ, PT ;  /* 0x000000ff0a00720b */ /* 0x000fc40003f04000 */
[----:B------:R-:W-:Y:S01]  /*06a0*/  FSETP.GT.AND P1, PT, R9, RZ, PT ;  /* 0x000000ff0900720b */ /* 0x000fe20003f24000 */
[----:B------:R-:W-:Y:S01]  /*06b0*/  @!P6 FMUL R11, R11, 0.20000000298023223877 ;  /* 0x3e4ccccd0b0be820 */ /* 0x000fe20000400000 */
[----:B------:R-:W-:Y:S02]  /*06c0*/  FSETP.GT.AND P2, PT, R8, RZ, PT ;  /* 0x000000ff0800720b */ /* 0x000fe40003f44000 */
[----:B------:R-:W-:Y:S02]  /*06d0*/  FSETP.GT.AND P3, PT, R19, RZ, PT ;  /* 0x000000ff1300720b */ /* 0x000fe40003f64000 */
[----:B------:R-:W-:Y:S02]  /*06e0*/  FSETP.GT.AND P4, PT, R18, RZ, PT ;  /* 0x000000ff1200720b */ /* 0x000fe40003f84000 */
[----:B------:R-:W-:Y:S02]  /*06f0*/  FSETP.GT.AND P5, PT, R17, RZ, PT ;  /* 0x000000ff1100720b */ /* 0x000fe40003fa4000 */
[----:B------:R-:W-:Y:S01]  /*0700*/  FSETP.GT.AND P6, PT, R16, RZ, PT ;  /* 0x000000ff1000720b */ /* 0x000fe20003fc4000 */
[----:B------:R-:W-:Y:S01]  /*0710*/  @!P0 FMUL R10, R10, 0.20000000298023223877 ;  /* 0x3e4ccccd0a0a8820 */ /* 0x000fe20000400000 */
[----:B0-----:R-:W-:-:S04]  /*0720*/  IMAD.WIDE R22, R0, 0x4, R22 ;  /* 0x0000000400167825 */ /* 0x001fc800078e0216 */
[----:B------:R-:W-:Y:S01]  /*0730*/  @!P1 FMUL R9, R9, 0.20000000298023223877 ;  /* 0x3e4ccccd09099820 */ /* 0x000fe20000400000 */
[----:B------:R-:W-:Y:S01]  /*0740*/  @!P2 FMUL R8, R8, 0.20000000298023223877 ;  /* 0x3e4ccccd0808a820 */ /* 0x000fe20000400000 */
[----:B------:R-:W-:Y:S01]  /*0750*/  @!P3 FMUL R19, R19, 0.20000000298023223877 ;  /* 0x3e4ccccd1313b820 */ /* 0x000fe20000400000 */
[----:B------:R-:W-:Y:S02]  /*0760*/  @!P4 FMUL R18, R18, 0.20000000298023223877 ;  /* 0x3e4ccccd1212c820 */ /* 0x000fe40000400000 */
[----:B------:R-:W-:Y:S02]  /*0770*/  @!P5 FMUL R17, R17, 0.20000000298023223877 ;  /* 0x3e4ccccd1111d820 */ /* 0x000fe40000400000 */
[----:B------:R-:W-:Y:S01]  /*0780*/  @!P6 FMUL R16, R16, 0.20000000298023223877 ;  /* 0x3e4ccccd1010e820 */ /* 0x000fe20000400000 */
[----:B------:R-:W-:Y:S04]  /*0790*/  STG.E.128 desc[UR4][R20.64], R4 ;  /* 0x0000000414007986 */ /* 0x000fe8000c101d04 */
[----:B------:R-:W-:Y:S04]  /*07a0*/  STG.E.128 desc[UR4][R20.64+0x800], R12 ;  /* 0x0008000c14007986 */ /* 0x000fe8000c101d04 */
[----:B------:R-:W-:Y:S04]  /*07b0*/  STG.E.128 desc[UR4][R22.64], R8 ;  /* 0x0000000816007986 */ /* 0x000fe8000c101d04 */
[----:B------:R-:W-:Y:S01]  /*07c0*/  STG.E.128 desc[UR4][R22.64+0x800], R16 ;  /* 0x0008001016007986 */ /* 0x000fe2000c101d04 */
[----:B------:R-:W-:Y:S05]  /*07d0*/  EXIT ;  /* 0x000000000000794d */ /* 0x000fea0003800000 */
.L_x_0:
[----:B------:R-:W-:-:S00]  /*07e0*/  BRA `(.L_x_0) ;  /* 0xfffffffc00fc7947 */ /* 0x000fc0000383ffff */
[----:B------:R-:W-:-:S00]  /*07f0*/  NOP ;  /* 0x0000000000007918 */ /* 0x000fc00000000000 */
        /* <DEDUP_REMOVED lines=8> */
.L_x_1:


//--------------------- .nv.global.init           --------------------------
	.section	.nv.global.init,"aw",@progbits
.nv.global.init:
	.type		_$_str,@object
	.size		_$_str,(_$_str_$_2 - _$_str)
_$_str:
        /*0000*/ 	.byte	0x5f, 0x5f, 0x43, 0x55, 0x44, 0x41, 0x5f, 0x46, 0x54, 0x5a, 0x00
	.type		_$_str_$_2,@object
	.size		_$_str_$_2,(.L_1 - _$_str_$_2)
_$_str_$_2:
        /*000b*/ 	.byte	0x5f, 0x5f, 0x43, 0x55, 0x44, 0x41, 0x5f, 0x50, 0x52, 0x45, 0x43, 0x5f, 0x53, 0x51, 0x52, 0x54
        /*001b*/ 	.byte	0x00
.L_1:


//--------------------- .nv.constant0.triton_poi_fused__native_batch_norm_legit_no_training_convolution_leaky_relu_5 --------------------------
	.section	.nv.constant0.triton_poi_fused__native_batch_norm_legit_no_training_convolution_leaky_relu_5,"a",@progbits
	.sectionflags	@""
	.align	4
.nv.constant0.triton_poi_fused__native_batch_norm_legit_no_training_convolution_leaky_relu_5:
	.zero		588
